	.headerflags	@"EF_CUDA_TEXMODE_UNIFIED EF_CUDA_64BIT_ADDRESS EF_CUDA_ACCELERATORS EF_CUDA_SM90 EF_CUDA_VIRTUAL_SM(EF_CUDA_SM90)"
	.elftype	@"ET_EXEC"


//--------------------- .nv.info                  --------------------------
	.section	.nv.info,"",@"SHT_CUDA_INFO"
	.align	4


	//----- nvinfo : EIATTR_REGCOUNT
	.align		4
        /*0000*/ 	.byte	0x04, 0x2f
        /*0002*/ 	.short	(.L_3 - .L_2)
	.align		4
.L_2:
        /*0004*/ 	.word	index@(triton_poi_fused__native_batch_norm_legit_no_training_add_convolution_relu_2)
        /*0008*/ 	.word	0x00000016


	//----- nvinfo : EIATTR_MIN_STACK_SIZE
	.align		4
.L_3:
        /*000c*/ 	.byte	0x04, 0x12
        /*000e*/ 	.short	(.L_5 - .L_4)
	.align		4
.L_4:
        /*0010*/ 	.word	index@(triton_poi_fused__native_batch_norm_legit_no_training_add_convolution_relu_2)
        /*0014*/ 	.word	0x00000000


	//----- nvinfo : EIATTR_FRAME_SIZE
	.align		4
.L_5:
        /*0018*/ 	.byte	0x04, 0x11
        /*001a*/ 	.short	(.L_7 - .L_6)
	.align		4
.L_6:
        /*001c*/ 	.word	index@(triton_poi_fused__native_batch_norm_legit_no_training_add_convolution_relu_2)
        /*0020*/ 	.word	0x00000000


	//----- nvinfo : EIATTR_MIN_STACK_SIZE
	.align		4
.L_7:
        /*0024*/ 	.byte	0x04, 0x12
        /*0026*/ 	.short	(.L_9 - .L_8)
	.align		4
.L_8:
        /*0028*/ 	.word	index@(triton_poi_fused__native_batch_norm_legit_no_training_add_convolution_relu_2)
        /*002c*/ 	.word	0x00000000
.L_9:


//--------------------- .nv.info.triton_poi_fused__native_batch_norm_legit_no_training_add_convolution_relu_2 --------------------------
	.section	.nv.info.triton_poi_fused__native_batch_norm_legit_no_training_add_convolution_relu_2,"",@"SHT_CUDA_INFO"
	.sectionflags	@""
	.align	4


	//----- nvinfo : EIATTR_CUDA_API_VERSION
	.align		4
        /*0000*/ 	.byte	0x04, 0x37
        /*0002*/ 	.short	(.L_11 - .L_10)
.L_10:
        /*0004*/ 	.word	0x0000007c


	//----- nvinfo : EIATTR_KPARAM_INFO
	.align		4
.L_11:
        /*0008*/ 	.byte	0x04, 0x17
        /*000a*/ 	.short	(.L_13 - .L_12)
.L_12:
        /*000c*/ 	.word	0x00000000
        /*0010*/ 	.short	0x0008
        /*0012*/ 	.short	0x0040
        /*0014*/ 	.byte	0x00, 0xf0, 0x11, 0x00


	//----- nvinfo : EIATTR_KPARAM_INFO
	.align		4
.L_13:
        /*0018*/ 	.byte	0x04, 0x17
        /*001a*/ 	.short	(.L_15 - .L_14)
.L_14:
        /*001c*/ 	.word	0x00000000
        /*0020*/ 	.short	0x0007
        /*0022*/ 	.short	0x0038
        /*0024*/ 	.byte	0x00, 0xf4, 0x21, 0x00


	//----- nvinfo : EIATTR_KPARAM_INFO
	.align		4
.L_15:
        /*0028*/ 	.byte	0x04, 0x17
        /*002a*/ 	.short	(.L_17 - .L_16)
.L_16:
        /*002c*/ 	.word	0x00000000
        /*0030*/ 	.short	0x0006
        /*0032*/ 	.short	0x0030
        /*0034*/ 	.byte	0x00, 0xf4, 0x21, 0x00


	//----- nvinfo : EIATTR_KPARAM_INFO
	.align		4
.L_17:
        /*0038*/ 	.byte	0x04, 0x17
        /*003a*/ 	.short	(.L_19 - .L_18)
.L_18:
        /*003c*/ 	.word	0x00000000
        /*0040*/ 	.short	0x0005
        /*0042*/ 	.short	0x0028
        /*0044*/ 	.byte	0x00, 0xf4, 0x21, 0x00


	//----- nvinfo : EIATTR_KPARAM_INFO
	.align		4
.L_19:
        /*0048*/ 	.byte	0x04, 0x17
        /*004a*/ 	.short	(.L_21 - .L_20)
.L_20:
        /*004c*/ 	.word	0x00000000
        /*0050*/ 	.short	0x0004
        /*0052*/ 	.short	0x0020
        /*0054*/ 	.byte	0x00, 0xf4, 0x21, 0x00


	//----- nvinfo : EIATTR_KPARAM_INFO
	.align		4
.L_21:
        /*0058*/ 	.byte	0x04, 0x17
        /*005a*/ 	.short	(.L_23 - .L_22)
.L_22:
        /*005c*/ 	.word	0x00000000
        /*0060*/ 	.short	0x0003
        /*0062*/ 	.short	0x0018
        /*0064*/ 	.byte	0x00, 0xf4, 0x21, 0x00


	//----- nvinfo : EIATTR_KPARAM_INFO
	.align		4
.L_23:
        /*0068*/ 	.byte	0x04, 0x17
        /*006a*/ 	.short	(.L_25 - .L_24)
.L_24:
        /*006c*/ 	.word	0x00000000
        /*0070*/ 	.short	0x0002
        /*0072*/ 	.short	0x0010
        /*0074*/ 	.byte	0x00, 0xf4, 0x21, 0x00


	//----- nvinfo : EIATTR_KPARAM_INFO
	.align		4
.L_25:
        /*0078*/ 	.byte	0x04, 0x17
        /*007a*/ 	.short	(.L_27 - .L_26)
.L_26:
        /*007c*/ 	.word	0x00000000
        /*0080*/ 	.short	0x0001
        /*0082*/ 	.short	0x0008
        /*0084*/ 	.byte	0x00, 0xf4, 0x21, 0x00


	//----- nvinfo : EIATTR_KPARAM_INFO
	.align		4
.L_27:
        /*0088*/ 	.byte	0x04, 0x17
        /*008a*/ 	.short	(.L_29 - .L_28)
.L_28:
        /*008c*/ 	.word	0x00000000
        /*0090*/ 	.short	0x0000
        /*0092*/ 	.short	0x0000
        /*0094*/ 	.byte	0x00, 0xf4, 0x21, 0x00


	//----- nvinfo : EIATTR_SPARSE_MMA_MASK
	.align		4
.L_29:
        /*0098*/ 	.byte	0x03, 0x50
        /*009a*/ 	.short	0x0000


	//----- nvinfo : EIATTR_MAXREG_COUNT
	.align		4
        /*009c*/ 	.byte	0x03, 0x1b
        /*009e*/ 	.short	0x00ff


	//----- nvinfo : EIATTR_EXIT_INSTR_OFFSETS
	.align		4
        /*00a0*/ 	.byte	0x04, 0x1c
        /*00a2*/ 	.short	(.L_31 - .L_30)


	//   ....[0]....
.L_30:
        /*00a4*/ 	.word	0x00000400


	//----- nvinfo : EIATTR_REQNTID
	.align		4
.L_31:
        /*00a8*/ 	.byte	0x04, 0x10
        /*00aa*/ 	.short	(.L_33 - .L_32)
.L_32:
        /*00ac*/ 	.word	0x00000080
        /*00b0*/ 	.word	0x00000001
        /*00b4*/ 	.word	0x00000001


	//----- nvinfo : EIATTR_CBANK_PARAM_SIZE
	.align		4
.L_33:
        /*00b8*/ 	.byte	0x03, 0x19
        /*00ba*/ 	.short	0x0044


	//----- nvinfo : EIATTR_PARAM_CBANK
	.align		4
        /*00bc*/ 	.byte	0x04, 0x0a
        /*00be*/ 	.short	(.L_35 - .L_34)
	.align		4
.L_34:
        /*00c0*/ 	.word	index@(.nv.constant0.triton_poi_fused__native_batch_norm_legit_no_training_add_convolution_relu_2)
        /*00c4*/ 	.short	0x0210
        /*00c6*/ 	.short	0x0044


	//----- nvinfo : EIATTR_SW_WAR
	.align		4
.L_35:
        /*00c8*/ 	.byte	0x04, 0x36
        /*00ca*/ 	.short	(.L_37 - .L_36)
.L_36:
        /*00cc*/ 	.word	0x00000008
.L_37:


//--------------------- .nv.callgraph             --------------------------
	.section	.nv.callgraph,"",@"SHT_CUDA_CALLGRAPH"
	.align	4
	.sectionentsize	8
	.align		4
        /*0000*/ 	.word	0x00000000
	.align		4
        /*0004*/ 	.word	0xffffffff
	.align		4
        /*0008*/ 	.word	0x00000000
	.align		4
        /*000c*/ 	.word	0xfffffffe
	.align		4
        /*0010*/ 	.word	0x00000000
	.align		4
        /*0014*/ 	.word	0xfffffffd
	.align		4
        /*0018*/ 	.word	0x00000000
	.align		4
        /*001c*/ 	.word	0xfffffffc


//--------------------- .nv.constant4             --------------------------
	.section	.nv.constant4,"a",@progbits
	.align	8
	.align		8
.nv.constant4:
        /*0000*/ 	.dword	_$_str
	.align		8
        /*0008*/ 	.dword	_$_str_$_2


//--------------------- .text.triton_poi_fused__native_batch_norm_legit_no_training_add_convolution_relu_2 --------------------------
	.section	.text.triton_poi_fused__native_batch_norm_legit_no_training_add_convolution_relu_2,"ax",@progbits
	.align	128
        .global         triton_poi_fused__native_batch_norm_legit_no_training_add_convolution_relu_2
        .type           triton_poi_fused__native_batch_norm_legit_no_training_add_convolution_relu_2,@function
        .size           triton_poi_fused__native_batch_norm_legit_no_training_add_convolution_relu_2,(.L_x_1 - triton_poi_fused__native_batch_norm_legit_no_training_add_convolution_relu_2)
        .other          triton_poi_fused__native_batch_norm_legit_no_training_add_convolution_relu_2,@"STO_CUDA_ENTRY STV_DEFAULT"
triton_poi_fused__native_batch_norm_legit_no_training_add_convolution_relu_2:
.text.triton_poi_fused__native_batch_norm_legit_no_training_add_convolution_relu_2:
[----:B------:R-:W-:Y:S01]  /*0000*/  LDC R1, c[0x0][0x28] ;  /* 0x00000a00ff017b82 */ /* 0x000fe20000000800 */
[----:B------:R-:W1:Y:S07]  /*0010*/  S2R R0, SR_TID.X ;  /* 0x0000000000007919 */ /* 0x000e6e0000002100 */
[----:B------:R-:W2:Y:S01]  /*0020*/  LDC.64 R12, c[0x0][0x230] ;  /* 0x00008c00ff0c7b82 */ /* 0x000ea20000000a00 */
[----:B------:R-:W-:Y:S01]  /*0030*/  ULDC.64 UR4, c[0x0][0x208] ;  /* 0x0000820000047ab9 */ /* 0x000fe20000000a00 */
[----:B------:R-:W3:Y:S06]  /*0040*/  S2R R5, SR_CTAID.X ;  /* 0x0000000000057919 */ /* 0x000eec0000002500 */
[----:B------:R-:W4:Y:S08]  /*0050*/  LDC.64 R8, c[0x0][0x220] ;  /* 0x00008800ff087b82 */ /* 0x000f300000000a00 */
[----:B------:R-:W5:Y:S08]  /*0060*/  LDC.64 R16, c[0x0][0x228] ;  /* 0x00008a00ff107b82 */ /* 0x000f700000000a00 */
[----:B------:R-:W4:Y:S01]  /*0070*/  LDC.64 R10, c[0x0][0x210] ;  /* 0x00008400ff0a7b82 */ /* 0x000f220000000a00 */
[----:B-1----:R-:W-:-:S07]  /*0080*/  SHF.L.U32 R0, R0, 0x1, RZ ;  /* 0x0000000100007819 */ /* 0x002fce00000006ff */
[----:B------:R-:W1:Y:S01]  /*0090*/  LDC.64 R14, c[0x0][0x218] ;  /* 0x00008600ff0e7b82 */ /* 0x000e620000000a00 */
[----:B---3--:R-:W-:Y:S02]  /*00a0*/  SHF.R.S32.HI R3, RZ, 0x17, R5 ;  /* 0x00000017ff037819 */ /* 0x008fe40000011405 */
[----:B------:R-:W-:Y:S02]  /*00b0*/  LOP3.LUT R0, R0, 0xfe, RZ, 0xc0, !PT ;  /* 0x000000fe00007812 */ /* 0x000fe400078ec0ff */
[----:B------:R-:W-:Y:S02]  /*00c0*/  SGXT R3, R3, 0x1 ;  /* 0x000000010303781a */ /* 0x000fe40000000200 */
[----:B------:R-:W-:Y:S02]  /*00d0*/  LEA R0, R5, R0, 0x8 ;  /* 0x0000000005007211 */ /* 0x000fe400078e40ff */
[----:B------:R-:W3:Y:S02]  /*00e0*/  LDC.64 R4, c[0x0][0x238] ;  /* 0x00008e00ff047b82 */ /* 0x000ee40000000a00 */
[----:B------:R-:W-:-:S04]  /*00f0*/  LEA.HI R3, R3, R0, RZ, 0x4 ;  /* 0x0000000003037211 */ /* 0x000fc800078f20ff */
[--C-:B------:R-:W-:Y:S02]  /*0100*/  SHF.R.S32.HI R7, RZ, 0x4, R3.reuse ;  /* 0x00000004ff077819 */ /* 0x100fe40000011403 */
[----:B------:R-:W-:-:S04]  /*0110*/  SHF.R.S32.HI R2, RZ, 0x1f, R3 ;  /* 0x0000001fff027819 */ /* 0x000fc80000011403 */
[----:B------:R-:W-:-:S04]  /*0120*/  LEA.HI R2, R2, R7, RZ, 0x6 ;  /* 0x0000000702027211 */ /* 0x000fc800078f30ff */
[----:B------:R-:W-:-:S04]  /*0130*/  LOP3.LUT R2, R2, 0xffffffc0, RZ, 0xc0, !PT ;  /* 0xffffffc002027812 */ /* 0x000fc800078ec0ff */
[----:B------:R-:W-:Y:S02]  /*0140*/  IADD3 R7, R7, -R2, RZ ;  /* 0x8000000207077210 */ /* 0x000fe40007ffe0ff */
[----:B------:R-:W3:Y:S03]  /*0150*/  LDC.64 R2, c[0x0][0x240] ;  /* 0x00009000ff027b82 */ /* 0x000ee60000000a00 */
[----:B--2---:R-:W-:-:S05]  /*0160*/  IMAD.WIDE R12, R7, 0x4, R12 ;  /* 0x00000004070c7825 */ /* 0x004fca00078e020c */
[----:B------:R-:W2:Y:S01]  /*0170*/  LDG.E.EL R6, desc[UR4][R12.64] ;  /* 0x000000040c067981 */ /* 0x000ea2000c2e1900 */
[----:B----4-:R-:W-:-:S04]  /*0180*/  IMAD.WIDE R8, R0, 0x4, R8 ;  /* 0x0000000400087825 */ /* 0x010fc800078e0208 */
[C---:B-----5:R-:W-:Y:S02]  /*0190*/  IMAD.WIDE R16, R7.reuse, 0x4, R16 ;  /* 0x0000000407107825 */ /* 0x060fe400078e0210 */
[----:B------:R-:W4:Y:S02]  /*01a0*/  LDG.E.64 R8, desc[UR4][R8.64] ;  /* 0x0000000408087981 */ /* 0x000f24000c1e1b00 */
[----:B0-----:R-:W-:Y:S02]  /*01b0*/  IMAD.WIDE R10, R0, 0x4, R10 ;  /* 0x00000004000a7825 */ /* 0x001fe400078e020a */
[----:B------:R-:W4:Y:S02]  /*01c0*/  LDG.E.EL R12, desc[UR4][R16.64] ;  /* 0x00000004100c7981 */ /* 0x000f24000c2e1900 */
[C---:B-1----:R-:W-:Y:S02]  /*01d0*/  IMAD.WIDE R14, R7.reuse, 0x4, R14 ;  /* 0x00000004070e7825 */ /* 0x042fe400078e020e */
[----:B------:R-:W5:Y:S02]  /*01e0*/  LDG.E.64 R10, desc[UR4][R10.64] ;  /* 0x000000040a0a7981 */ /* 0x000f64000c1e1b00 */
[----:B---3--:R-:W-:-:S02]  /*01f0*/  IMAD.WIDE R4, R7, 0x4, R4 ;  /* 0x0000000407047825 */ /* 0x008fc400078e0204 */
[----:B------:R0:W5:Y:S02]  /*0200*/  LDG.E.EL R13, desc[UR4][R14.64] ;  /* 0x000000040e0d7981 */ /* 0x000164000c2e1900 */
[----:B------:R-:W-:Y:S02]  /*0210*/  IMAD.WIDE R18, R7, 0x4, R2 ;  /* 0x0000000407127825 */ /* 0x000fe400078e0202 */
[----:B------:R1:W3:Y:S01]  /*0220*/  LDG.E.EL R4, desc[UR4][R4.64] ;  /* 0x0000000404047981 */ /* 0x0002e2000c2e1900 */
[----:B------:R-:W1:Y:S03]  /*0230*/  LDC.64 R2, c[0x0][0x248] ;  /* 0x00009200ff027b82 */ /* 0x000e660000000a00 */
[----:B------:R-:W3:Y:S01]  /*0240*/  LDG.E.EL R19, desc[UR4][R18.64] ;  /* 0x0000000412137981 */ /* 0x000ee2000c2e1900 */
[----:B0-----:R-:W-:Y:S01]  /*0250*/  HFMA2.MMA R14, -RZ, RZ, 1.625, 0 ;  /* 0x3e800000ff0e7435 */ /* 0x001fe200000001ff */
[----:B-1----:R-:W-:-:S04]  /*0260*/  IMAD.WIDE R2, R0, 0x4, R2 ;  /* 0x0000000400027825 */ /* 0x002fc800078e0202 */
[----:B--2---:R-:W-:-:S04]  /*0270*/  FADD R6, R6, 9.9999997473787516356e-06 ;  /* 0x3727c5ac06067421 */ /* 0x004fc80000000000 */
[----:B------:R-:W0:Y:S02]  /*0280*/  MUFU.SQRT R7, R6 ;  /* 0x0000000600077308 */ /* 0x000e240000002000 */
[C---:B0-----:R-:W-:Y:S02]  /*0290*/  FSETP.GT.AND P0, PT, R7.reuse, 8.50705917302346158658e+37, PT ;  /* 0x7e8000000700780b */ /* 0x041fe40003f04000 */
[----:B------:R-:W-:-:S11]  /*02a0*/  FSETP.GEU.AND P1, PT, R7, 1.175494350822287508e-38, PT ;  /* 0x008000000700780b */ /* 0x000fd60003f2e000 */
[----:B------:R-:W-:-:S04]  /*02b0*/  @P0 FMUL R7, R7, 0.25 ;  /* 0x3e80000007070820 */ /* 0x000fc80000400000 */
[----:B------:R-:W-:-:S06]  /*02c0*/  @!P1 FMUL R7, R7, 16777216 ;  /* 0x4b80000007079820 */ /* 0x000fcc0000400000 */
[----:B------:R-:W0:Y:S01]  /*02d0*/  MUFU.RCP R7, R7 ;  /* 0x0000000700077308 */ /* 0x000e220000001000 */
[----:B------:R-:W-:Y:S01]  /*02e0*/  FSEL R14, R14, 1, P0 ;  /* 0x3f8000000e0e7808 */ /* 0x000fe20000000000 */
[----:B----4-:R-:W-:-:S04]  /*02f0*/  FADD R8, R8, -R12 ;  /* 0x8000000c08087221 */ /* 0x010fc80000000000 */
[----:B------:R-:W-:Y:S01]  /*0300*/  @!P1 FMUL R14, R14, 16777216 ;  /* 0x4b8000000e0e9820 */ /* 0x000fe20000400000 */
[----:B------:R-:W-:Y:S01]  /*0310*/  FADD R9, R9, -R12 ;  /* 0x8000000c09097221 */ /* 0x000fe20000000000 */
[CC--:B-----5:R-:W-:Y:S01]  /*0320*/  FSETP.GEU.AND P0, PT, R11.reuse, -R13.reuse, PT ;  /* 0x8000000d0b00720b */ /* 0x0e0fe20003f0e000 */
[--C-:B------:R-:W-:Y:S01]  /*0330*/  FADD R11, R11, R13.reuse ;  /* 0x0000000d0b0b7221 */ /* 0x100fe20000000000 */
[C---:B------:R-:W-:Y:S01]  /*0340*/  FADD R5, R10.reuse, R13 ;  /* 0x0000000d0a057221 */ /* 0x040fe20000000000 */
[----:B------:R-:W-:Y:S01]  /*0350*/  FSETP.GEU.AND P1, PT, R10, -R13, PT ;  /* 0x8000000d0a00720b */ /* 0x000fe20003f2e000 */
[----:B0-----:R-:W-:-:S04]  /*0360*/  FMUL R14, R7, R14 ;  /* 0x0000000e070e7220 */ /* 0x001fc80000400000 */
[-C--:B------:R-:W-:Y:S01]  /*0370*/  FMUL R8, R8, R14.reuse ;  /* 0x0000000e08087220 */ /* 0x080fe20000400000 */
[----:B------:R-:W-:Y:S01]  /*0380*/  FMUL R14, R9, R14 ;  /* 0x0000000e090e7220 */ /* 0x000fe20000400000 */
[----:B------:R-:W-:Y:S02]  /*0390*/  FSEL R11, R11, RZ, P0 ;  /* 0x000000ff0b0b7208 */ /* 0x000fe40000000000 */
[----:B------:R-:W-:Y:S01]  /*03a0*/  FSEL R5, R5, RZ, P1 ;  /* 0x000000ff05057208 */ /* 0x000fe20000800000 */
[C-C-:B---3--:R-:W-:Y:S01]  /*03b0*/  FFMA R8, R4.reuse, R8, R19.reuse ;  /* 0x0000000804087223 */ /* 0x148fe20000000013 */
[----:B------:R-:W-:-:S03]  /*03c0*/  FFMA R14, R4, R14, R19 ;  /* 0x0000000e040e7223 */ /* 0x000fc60000000013 */
[----:B------:R-:W-:Y:S01]  /*03d0*/  FADD R8, R5, R8 ;  /* 0x0000000805087221 */ /* 0x000fe20000000000 */
[----:B------:R-:W-:-:S05]  /*03e0*/  FADD R9, R11, R14 ;  /* 0x0000000e0b097221 */ /* 0x000fca0000000000 */
[----:B------:R-:W-:Y:S01]  /*03f0*/  STG.E.64 desc[UR4][R2.64], R8 ;  /* 0x0000000802007986 */ /* 0x000fe2000c101b04 */
[----:B------:R-:W-:Y:S05]  /*0400*/  EXIT ;  /* 0x000000000000794d */ /* 0x000fea0003800000 */
.L_x_0:
[----:B------:R-:W-:-:S00]  /*0410*/  BRA `(.L_x_0) ;  /* 0xfffffffc00fc7947 */ /* 0x000fc0000383ffff */
[----:B------:R-:W-:-:S00]  /*0420*/  NOP ;  /* 0x0000000000007918 */ /* 0x000fc00000000000 */
        /* <DEDUP_REMOVED lines=13> */
.L_x_1:


//--------------------- .nv.global.init           --------------------------
	.section	.nv.global.init,"aw",@progbits
.nv.global.init:
	.type		_$_str,@object
	.size		_$_str,(_$_str_$_2 - _$_str)
_$_str:
        /*0000*/ 	.byte	0x5f, 0x5f, 0x43, 0x55, 0x44, 0x41, 0x5f, 0x46, 0x54, 0x5a, 0x00
	.type		_$_str_$_2,@object
	.size		_$_str_$_2,(.L_1 - _$_str_$_2)
_$_str_$_2:
        /*000b*/ 	.byte	0x5f, 0x5f, 0x43, 0x55, 0x44, 0x41, 0x5f, 0x50, 0x52, 0x45, 0x43, 0x5f, 0x53, 0x51, 0x52, 0x54
        /*001b*/ 	.byte	0x00
.L_1:


//--------------------- .nv.constant0.triton_poi_fused__native_batch_norm_legit_no_training_add_convolution_relu_2 --------------------------
	.section	.nv.constant0.triton_poi_fused__native_batch_norm_legit_no_training_add_convolution_relu_2,"a",@progbits
	.sectionflags	@""
	.align	4
.nv.constant0.triton_poi_fused__native_batch_norm_legit_no_training_add_convolution_relu_2:
	.zero		596
